//
// Generated by NVIDIA NVVM Compiler
//
// Compiler Build ID: CL-36424714
// Cuda compilation tools, release 13.0, V13.0.88
// Based on NVVM 20.0.0
//

.version 9.0
.target sm_100
.address_size 64

	// .globl	scale

.visible .entry scale(
	.param .u64 .ptr .align 1 scale_param_0,
	.param .f32 scale_param_1,
	.param .u64 .ptr .align 1 scale_param_2,
	.param .u32 scale_param_3
)
{
	.reg .pred 	%p<2>;
	.reg .b32 	%r<6>;
	.reg .b32 	%f<4>;
	.reg .b64 	%rd<8>;

	ld.param.u64 	%rd1, [scale_param_0];
	ld.param.f32 	%f1, [scale_param_1];
	ld.param.u64 	%rd2, [scale_param_2];
	ld.param.u32 	%r2, [scale_param_3];
	mov.u32 	%r3, %ctaid.x;
	mov.u32 	%r4, %ntid.x;
	mov.u32 	%r5, %tid.x;
	mad.lo.s32 	%r1, %r3, %r4, %r5;
	setp.ge.s32 	%p1, %r1, %r2;
	@%p1 bra 	$L__BB0_2;
	cvta.to.global.u64 	%rd3, %rd1;
	cvta.to.global.u64 	%rd4, %rd2;
	mul.wide.s32 	%rd5, %r1, 4;
	add.s64 	%rd6, %rd3, %rd5;
	ld.global.f32 	%f2, [%rd6];
	mul.f32 	%f3, %f1, %f2;
	add.s64 	%rd7, %rd4, %rd5;
	st.global.f32 	[%rd7], %f3;
$L__BB0_2:
	ret;

}


// ===== COMPILED SASS (sm_100) =====

	.target	sm_100

	.elftype	@"ET_EXEC"


//--------------------- .note.nv.tkinfo           --------------------------
	.section	.note.nv.tkinfo,"",@"SHT_NOTE"
	.sectionflags	@"SHF_NOTE_NV_TKINFO"
	.tkinfo
        /*0018*/ 	.word	0x00000002
        /*0030*/ 	.string	""
        /*0030*/ 	.string	"ptxas"
        /*0030*/ 	.string	"Cuda compilation tools, release 13.0, V13.0.88"
        /*0030*/ 	.string	"Build cuda_13.0.r13.0/compiler.36424714_0"
        /*0030*/ 	.string	"-arch sm_100 -m 64 "



//--------------------- .note.nv.cuinfo           --------------------------
	.section	.note.nv.cuinfo,"",@"SHT_NOTE"
	.sectionflags	@"SHF_NOTE_NV_CUINFO"
        /*0018*/ 	.short	0x0002
        /*001a*/ 	.short	0x0064
        /*001c*/ 	.short	0x0082
	.zero		2


//--------------------- .nv.info                  --------------------------
	.section	.nv.info,"",@"SHT_CUDA_INFO"
	.align	4


	//----- nvinfo : EIATTR_REGCOUNT
	.align		4
        /*0000*/ 	.byte	0x04, 0x2f
        /*0002*/ 	.short	(.L_1 - .L_0)
	.align		4
.L_0:
        /*0004*/ 	.word	index@(scale)
        /*0008*/ 	.word	0x0000000a


	//----- nvinfo : EIATTR_FRAME_SIZE
	.align		4
.L_1:
        /*000c*/ 	.byte	0x04, 0x11
        /*000e*/ 	.short	(.L_3 - .L_2)
	.align		4
.L_2:
        /*0010*/ 	.word	index@(scale)
        /*0014*/ 	.word	0x00000000


	//----- nvinfo : EIATTR_MIN_STACK_SIZE
	.align		4
.L_3:
        /*0018*/ 	.byte	0x04, 0x12
        /*001a*/ 	.short	(.L_5 - .L_4)
	.align		4
.L_4:
        /*001c*/ 	.word	index@(scale)
        /*0020*/ 	.word	0x00000000
.L_5:


//--------------------- .nv.compat                --------------------------
	.section	.nv.compat,"",@"SHT_CUDA_COMPAT_INFO"
	.align	4
        /*0000*/ 	.byte	0x02, 0x09, 0x00, 0x00, 0x02, 0x02, 0x01, 0x00, 0x02, 0x05, 0x05, 0x00, 0x03, 0x07, 0x01, 0x01
        /*0010*/ 	.byte	0x02, 0x03, 0x00, 0x00, 0x02, 0x06, 0x01, 0x00, 0x04, 0x0b, 0x08, 0x00, 0x09, 0x00, 0x00, 0x00
        /*0020*/ 	.byte	0x00, 0x00, 0x00, 0x00


//--------------------- .nv.info.scale            --------------------------
	.section	.nv.info.scale,"",@"SHT_CUDA_INFO"
	.sectionflags	@""
	.align	4


	//----- nvinfo : EIATTR_CUDA_API_VERSION
	.align		4
        /*0000*/ 	.byte	0x04, 0x37
        /*0002*/ 	.short	(.L_7 - .L_6)
.L_6:
        /*0004*/ 	.word	0x00000082


	//----- nvinfo : EIATTR_KPARAM_INFO
	.align		4
.L_7:
        /*0008*/ 	.byte	0x04, 0x17
        /*000a*/ 	.short	(.L_9 - .L_8)
.L_8:
        /*000c*/ 	.word	0x00000000
        /*0010*/ 	.short	0x0003
        /*0012*/ 	.short	0x0018
        /*0014*/ 	.byte	0x00, 0xf0, 0x11, 0x00


	//----- nvinfo : EIATTR_KPARAM_INFO
	.align		4
.L_9:
        /*0018*/ 	.byte	0x04, 0x17
        /*001a*/ 	.short	(.L_11 - .L_10)
.L_10:
        /*001c*/ 	.word	0x00000000
        /*0020*/ 	.short	0x0002
        /*0022*/ 	.short	0x0010
        /*0024*/ 	.byte	0x00, 0xf5, 0x21, 0x00


	//----- nvinfo : EIATTR_KPARAM_INFO
	.align		4
.L_11:
        /*0028*/ 	.byte	0x04, 0x17
        /*002a*/ 	.short	(.L_13 - .L_12)
.L_12:
        /*002c*/ 	.word	0x00000000
        /*0030*/ 	.short	0x0001
        /*0032*/ 	.short	0x0008
        /*0034*/ 	.byte	0x00, 0xf0, 0x11, 0x00


	//----- nvinfo : EIATTR_KPARAM_INFO
	.align		4
.L_13:
        /*0038*/ 	.byte	0x04, 0x17
        /*003a*/ 	.short	(.L_15 - .L_14)
.L_14:
        /*003c*/ 	.word	0x00000000
        /*0040*/ 	.short	0x0000
        /*0042*/ 	.short	0x0000
        /*0044*/ 	.byte	0x00, 0xf5, 0x21, 0x00


	//----- nvinfo : EIATTR_SPARSE_MMA_MASK
	.align		4
.L_15:
        /*0048*/ 	.byte	0x03, 0x50
        /*004a*/ 	.short	0x0000


	//----- nvinfo : EIATTR_MAXREG_COUNT
	.align		4
        /*004c*/ 	.byte	0x03, 0x1b
        /*004e*/ 	.short	0x00ff


	//----- nvinfo : EIATTR_MERCURY_ISA_VERSION
	.align		4
        /*0050*/ 	.byte	0x03, 0x5f
        /*0052*/ 	.short	0x0101


	//----- nvinfo : EIATTR_VRC_CTA_INIT_COUNT
	.align		4
        /*0054*/ 	.byte	0x02, 0x4a
	.zero		1
	.zero		1


	//----- nvinfo : EIATTR_EXIT_INSTR_OFFSETS
	.align		4
        /*0058*/ 	.byte	0x04, 0x1c
        /*005a*/ 	.short	(.L_17 - .L_16)


	//   ....[0]....
.L_16:
        /*005c*/ 	.word	0x00000070


	//   ....[1]....
        /*0060*/ 	.word	0x00000110


	//----- nvinfo : EIATTR_CBANK_PARAM_SIZE
	.align		4
.L_17:
        /*0064*/ 	.byte	0x03, 0x19
        /*0066*/ 	.short	0x001c


	//----- nvinfo : EIATTR_PARAM_CBANK
	.align		4
        /*0068*/ 	.byte	0x04, 0x0a
        /*006a*/ 	.short	(.L_19 - .L_18)
	.align		4
.L_18:
        /*006c*/ 	.word	index@(.nv.constant0.scale)
        /*0070*/ 	.short	0x0380
        /*0072*/ 	.short	0x001c


	//----- nvinfo : EIATTR_SW_WAR
	.align		4
.L_19:
        /*0074*/ 	.byte	0x04, 0x36
        /*0076*/ 	.short	(.L_21 - .L_20)
.L_20:
        /*0078*/ 	.word	0x00000008
.L_21:


//--------------------- .nv.callgraph             --------------------------
	.section	.nv.callgraph,"",@"SHT_CUDA_CALLGRAPH"
	.align	4
	.sectionentsize	8
	.align		4
        /*0000*/ 	.word	0x00000000
	.align		4
        /*0004*/ 	.word	0xffffffff
	.align		4
        /*0008*/ 	.word	0x00000000
	.align		4
        /*000c*/ 	.word	0xfffffffe
	.align		4
        /*0010*/ 	.word	0x00000000
	.align		4
        /*0014*/ 	.word	0xfffffffd
	.align		4
        /*0018*/ 	.word	0x00000000
	.align		4
        /*001c*/ 	.word	0xfffffffc


//--------------------- .text.scale               --------------------------
	.section	.text.scale,"ax",@progbits
	.align	128
        .global         scale
        .type           scale,@function
        .size           scale,(.L_x_1 - scale)
        .other          scale,@"STO_CUDA_ENTRY STV_DEFAULT"
scale:
.text.scale:
[----:B------:R-:W-:Y:S01]  /*0000*/  LDC R1, c[0x0][0x37c] ;  /* 0x0000df00ff017b82 */ /* 0x000fe20000000800 */
[----:B------:R-:W0:Y:S07]  /*0010*/  S2R R0, SR_TID.X ;  /* 0x0000000000007919 */ /* 0x000e2e0000002100 */
[----:B------:R-:W0:Y:S01]  /*0020*/  S2UR UR4, SR_CTAID.X ;  /* 0x00000000000479c3 */ /* 0x000e220000002500 */
[----:B------:R-:W1:Y:S07]  /*0030*/  LDCU UR5, c[0x0][0x398] ;  /* 0x00007300ff0577ac */ /* 0x000e6e0008000800 */
[----:B------:R-:W0:Y:S02]  /*0040*/  LDC R7, c[0x0][0x360] ;  /* 0x0000d800ff077b82 */ /* 0x000e240000000800 */
[----:B0-----:R-:W-:-:S05]  /*0050*/  IMAD R7, R7, UR4, R0 ;  /* 0x0000000407077c24 */ /* 0x001fca000f8e0200 */
[----:B-1----:R-:W-:-:S13]  /*0060*/  ISETP.GE.AND P0, PT, R7, UR5, PT ;  /* 0x0000000507007c0c */ /* 0x002fda000bf06270 */
[----:B------:R-:W-:Y:S05]  /*0070*/  @P0 EXIT ;  /* 0x000000000000094d */ /* 0x000fea0003800000 */
[----:B------:R-:W0:Y:S01]  /*0080*/  LDC.64 R2, c[0x0][0x380] ;  /* 0x0000e000ff027b82 */ /* 0x000e220000000a00 */
[----:B------:R-:W1:Y:S01]  /*0090*/  LDCU.64 UR4, c[0x0][0x358] ;  /* 0x00006b00ff0477ac */ /* 0x000e620008000a00 */
[----:B------:R-:W2:Y:S06]  /*00a0*/  LDCU UR6, c[0x0][0x388] ;  /* 0x00007100ff0677ac */ /* 0x000eac0008000800 */
[----:B------:R-:W3:Y:S01]  /*00b0*/  LDC.64 R4, c[0x0][0x390] ;  /* 0x0000e400ff047b82 */ /* 0x000ee20000000a00 */
[----:B0-----:R-:W-:-:S06]  /*00c0*/  IMAD.WIDE R2, R7, 0x4, R2 ;  /* 0x0000000407027825 */ /* 0x001fcc00078e0202 */
[----:B-1----:R-:W2:Y:S01]  /*00d0*/  LDG.E R2, desc[UR4][R2.64] ;  /* 0x0000000402027981 */ /* 0x002ea2000c1e1900 */
[----:B---3--:R-:W-:-:S04]  /*00e0*/  IMAD.WIDE R4, R7, 0x4, R4 ;  /* 0x0000000407047825 */ /* 0x008fc800078e0204 */
[----:B--2---:R-:W-:-:S05]  /*00f0*/  FMUL R7, R2, UR6 ;  /* 0x0000000602077c20 */ /* 0x004fca0008400000 */
[----:B------:R-:W-:Y:S01]  /*0100*/  STG.E desc[UR4][R4.64], R7 ;  /* 0x0000000704007986 */ /* 0x000fe2000c101904 */
[----:B------:R-:W-:Y:S05]  /*0110*/  EXIT ;  /* 0x000000000000794d */ /* 0x000fea0003800000 */
.L_x_0:
[----:B------:R-:W-:-:S00]  /*0120*/  BRA `(.L_x_0) ;  /* 0xfffffffc00fc7947 */ /* 0x000fc0000383ffff */
[----:B------:R-:W-:-:S00]  /*0130*/  NOP ;  /* 0x0000000000007918 */ /* 0x000fc00000000000 */
        /* <DEDUP_REMOVED lines=12> */
.L_x_1:


//--------------------- .nv.shared.reserved.0     --------------------------
	.section	.nv.shared.reserved.0,"aw",@nobits
	.weak		__nv_reservedSMEM_offset_0_alias
	.size		__nv_reservedSMEM_offset_0_alias, 0, 64
	.other		__nv_reservedSMEM_offset_0_alias,@"STO_CUDA_RESERVED_SHARED STV_DEFAULT"
__nv_reservedSMEM_offset_0_alias:
	.zero		0
	.zero		64


//--------------------- .nv.constant0.scale       --------------------------
	.section	.nv.constant0.scale,"a",@progbits
	.sectionflags	@""
	.align	4
.nv.constant0.scale:
	.zero		924


//--------------------- SYMBOLS --------------------------

	.type		.nv.reservedSmem.offset0,@object
	.size		.nv.reservedSmem.offset0,0x4
